//
// Generated by NVIDIA NVVM Compiler
//
// Compiler Build ID: CL-36424714
// Cuda compilation tools, release 13.0, V13.0.88
// Based on NVVM 20.0.0
//

.version 9.0
.target sm_100
.address_size 64

	// .globl	_Z6kernelPfS_
// _ZZ6kernelPfS_E4temp has been demoted

.visible .entry _Z6kernelPfS_(
	.param .u64 .ptr .align 1 _Z6kernelPfS__param_0,
	.param .u64 .ptr .align 1 _Z6kernelPfS__param_1
)
{
	.reg .pred 	%p<2>;
	.reg .b32 	%r<8>;
	.reg .b32 	%f<11>;
	.reg .b64 	%rd<9>;
	// demoted variable
	.shared .align 4 .b8 _ZZ6kernelPfS_E4temp[72];
	ld.param.u64 	%rd3, [_Z6kernelPfS__param_0];
	ld.param.u64 	%rd2, [_Z6kernelPfS__param_1];
	cvta.to.global.u64 	%rd4, %rd3;
	mov.u32 	%r3, %tid.x;
	mov.u32 	%r4, %ctaid.x;
	mov.u32 	%r5, %ntid.x;
	mad.lo.s32 	%r1, %r4, %r5, %r3;
	mul.wide.s32 	%rd5, %r1, 4;
	add.s64 	%rd1, %rd4, %rd5;
	ld.global.f32 	%f1, [%rd1];
	shl.b32 	%r6, %r3, 2;
	mov.u32 	%r7, _ZZ6kernelPfS_E4temp;
	add.s32 	%r2, %r7, %r6;
	st.shared.f32 	[%r2+4], %f1;
	setp.ne.s32 	%p1, %r3, 0;
	@%p1 bra 	$L__BB0_2;
	ld.global.f32 	%f2, [%rd1+-4];
	st.shared.f32 	[_ZZ6kernelPfS_E4temp], %f2;
	ld.global.f32 	%f3, [%rd1+64];
	st.shared.f32 	[_ZZ6kernelPfS_E4temp+68], %f3;
$L__BB0_2:
	bar.sync 	0;
	ld.global.f32 	%f4, [%rd1];
	ld.shared.f32 	%f5, [%r2];
	max.f32 	%f6, %f4, %f5;
	ld.shared.f32 	%f7, [%r2+4];
	max.f32 	%f8, %f6, %f7;
	ld.shared.f32 	%f9, [%r2+8];
	max.f32 	%f10, %f8, %f9;
	cvta.to.global.u64 	%rd6, %rd2;
	add.s64 	%rd8, %rd6, %rd5;
	st.global.f32 	[%rd8], %f10;
	ret;

}


// ===== COMPILED SASS (sm_100) =====

	.target	sm_100

	.elftype	@"ET_EXEC"


//--------------------- .note.nv.tkinfo           --------------------------
	.section	.note.nv.tkinfo,"",@"SHT_NOTE"
	.sectionflags	@"SHF_NOTE_NV_TKINFO"
	.tkinfo
        /*0018*/ 	.word	0x00000002
        /*0030*/ 	.string	""
        /*0030*/ 	.string	"ptxas"
        /*0030*/ 	.string	"Cuda compilation tools, release 13.0, V13.0.88"
        /*0030*/ 	.string	"Build cuda_13.0.r13.0/compiler.36424714_0"
        /*0030*/ 	.string	"-arch sm_100 -m 64 "



//--------------------- .note.nv.cuinfo           --------------------------
	.section	.note.nv.cuinfo,"",@"SHT_NOTE"
	.sectionflags	@"SHF_NOTE_NV_CUINFO"
        /*0018*/ 	.short	0x0002
        /*001a*/ 	.short	0x0064
        /*001c*/ 	.short	0x0082
	.zero		2


//--------------------- .nv.info                  --------------------------
	.section	.nv.info,"",@"SHT_CUDA_INFO"
	.align	4


	//----- nvinfo : EIATTR_REGCOUNT
	.align		4
        /*0000*/ 	.byte	0x04, 0x2f
        /*0002*/ 	.short	(.L_1 - .L_0)
	.align		4
.L_0:
        /*0004*/ 	.word	index@(_Z6kernelPfS_)
        /*0008*/ 	.word	0x00000010


	//----- nvinfo : EIATTR_FRAME_SIZE
	.align		4
.L_1:
        /*000c*/ 	.byte	0x04, 0x11
        /*000e*/ 	.short	(.L_3 - .L_2)
	.align		4
.L_2:
        /*0010*/ 	.word	index@(_Z6kernelPfS_)
        /*0014*/ 	.word	0x00000000


	//----- nvinfo : EIATTR_MIN_STACK_SIZE
	.align		4
.L_3:
        /*0018*/ 	.byte	0x04, 0x12
        /*001a*/ 	.short	(.L_5 - .L_4)
	.align		4
.L_4:
        /*001c*/ 	.word	index@(_Z6kernelPfS_)
        /*0020*/ 	.word	0x00000000
.L_5:


//--------------------- .nv.compat                --------------------------
	.section	.nv.compat,"",@"SHT_CUDA_COMPAT_INFO"
	.align	4
        /*0000*/ 	.byte	0x02, 0x09, 0x00, 0x00, 0x02, 0x02, 0x01, 0x00, 0x02, 0x05, 0x05, 0x00, 0x03, 0x07, 0x01, 0x01
        /*0010*/ 	.byte	0x02, 0x03, 0x00, 0x00, 0x02, 0x06, 0x01, 0x00, 0x04, 0x0b, 0x08, 0x00, 0x09, 0x00, 0x00, 0x00
        /*0020*/ 	.byte	0x00, 0x00, 0x00, 0x00


//--------------------- .nv.info._Z6kernelPfS_    --------------------------
	.section	.nv.info._Z6kernelPfS_,"",@"SHT_CUDA_INFO"
	.sectionflags	@""
	.align	4


	//----- nvinfo : EIATTR_CUDA_API_VERSION
	.align		4
        /*0000*/ 	.byte	0x04, 0x37
        /*0002*/ 	.short	(.L_7 - .L_6)
.L_6:
        /*0004*/ 	.word	0x00000082


	//----- nvinfo : EIATTR_KPARAM_INFO
	.align		4
.L_7:
        /*0008*/ 	.byte	0x04, 0x17
        /*000a*/ 	.short	(.L_9 - .L_8)
.L_8:
        /*000c*/ 	.word	0x00000000
        /*0010*/ 	.short	0x0001
        /*0012*/ 	.short	0x0008
        /*0014*/ 	.byte	0x00, 0xf5, 0x21, 0x00


	//----- nvinfo : EIATTR_KPARAM_INFO
	.align		4
.L_9:
        /*0018*/ 	.byte	0x04, 0x17
        /*001a*/ 	.short	(.L_11 - .L_10)
.L_10:
        /*001c*/ 	.word	0x00000000
        /*0020*/ 	.short	0x0000
        /*0022*/ 	.short	0x0000
        /*0024*/ 	.byte	0x00, 0xf5, 0x21, 0x00


	//----- nvinfo : EIATTR_SPARSE_MMA_MASK
	.align		4
.L_11:
        /*0028*/ 	.byte	0x03, 0x50
        /*002a*/ 	.short	0x0000


	//----- nvinfo : EIATTR_MAXREG_COUNT
	.align		4
        /*002c*/ 	.byte	0x03, 0x1b
        /*002e*/ 	.short	0x00ff


	//----- nvinfo : EIATTR_NUM_BARRIERS
	.align		4
        /*0030*/ 	.byte	0x02, 0x4c
        /*0032*/ 	.byte	0x01
	.zero		1


	//----- nvinfo : EIATTR_MERCURY_ISA_VERSION
	.align		4
        /*0034*/ 	.byte	0x03, 0x5f
        /*0036*/ 	.short	0x0101


	//----- nvinfo : EIATTR_VRC_CTA_INIT_COUNT
	.align		4
        /*0038*/ 	.byte	0x02, 0x4a
	.zero		1
	.zero		1


	//----- nvinfo : EIATTR_EXIT_INSTR_OFFSETS
	.align		4
        /*003c*/ 	.byte	0x04, 0x1c
        /*003e*/ 	.short	(.L_13 - .L_12)


	//   ....[0]....
.L_12:
        /*0040*/ 	.word	0x000001d0


	//----- nvinfo : EIATTR_CBANK_PARAM_SIZE
	.align		4
.L_13:
        /*0044*/ 	.byte	0x03, 0x19
        /*0046*/ 	.short	0x0010


	//----- nvinfo : EIATTR_PARAM_CBANK
	.align		4
        /*0048*/ 	.byte	0x04, 0x0a
        /*004a*/ 	.short	(.L_15 - .L_14)
	.align		4
.L_14:
        /*004c*/ 	.word	index@(.nv.constant0._Z6kernelPfS_)
        /*0050*/ 	.short	0x0380
        /*0052*/ 	.short	0x0010


	//----- nvinfo : EIATTR_SW_WAR
	.align		4
.L_15:
        /*0054*/ 	.byte	0x04, 0x36
        /*0056*/ 	.short	(.L_17 - .L_16)
.L_16:
        /*0058*/ 	.word	0x00000008
.L_17:


//--------------------- .nv.callgraph             --------------------------
	.section	.nv.callgraph,"",@"SHT_CUDA_CALLGRAPH"
	.align	4
	.sectionentsize	8
	.align		4
        /*0000*/ 	.word	0x00000000
	.align		4
        /*0004*/ 	.word	0xffffffff
	.align		4
        /*0008*/ 	.word	0x00000000
	.align		4
        /*000c*/ 	.word	0xfffffffe
	.align		4
        /*0010*/ 	.word	0x00000000
	.align		4
        /*0014*/ 	.word	0xfffffffd
	.align		4
        /*0018*/ 	.word	0x00000000
	.align		4
        /*001c*/ 	.word	0xfffffffc


//--------------------- .text._Z6kernelPfS_       --------------------------
	.section	.text._Z6kernelPfS_,"ax",@progbits
	.align	128
        .global         _Z6kernelPfS_
        .type           _Z6kernelPfS_,@function
        .size           _Z6kernelPfS_,(.L_x_1 - _Z6kernelPfS_)
        .other          _Z6kernelPfS_,@"STO_CUDA_ENTRY STV_DEFAULT"
_Z6kernelPfS_:
.text._Z6kernelPfS_:
[----:B------:R-:W-:Y:S01]  /*0000*/  LDC R1, c[0x0][0x37c] ;  /* 0x0000df00ff017b82 */ /* 0x000fe20000000800 */
[----:B------:R-:W0:Y:S07]  /*0010*/  S2R R9, SR_TID.X ;  /* 0x0000000000097919 */ /* 0x000e2e0000002100 */
[----:B------:R-:W1:Y:S01]  /*0020*/  S2UR UR4, SR_CTAID.X ;  /* 0x00000000000479c3 */ /* 0x000e620000002500 */
[----:B------:R-:W2:Y:S07]  /*0030*/  LDCU.64 UR6, c[0x0][0x358] ;  /* 0x00006b00ff0677ac */ /* 0x000eae0008000a00 */
[----:B------:R-:W1:Y:S08]  /*0040*/  LDC R0, c[0x0][0x360] ;  /* 0x0000d800ff007b82 */ /* 0x000e700000000800 */
[----:B------:R-:W3:Y:S08]  /*0050*/  LDC.64 R2, c[0x0][0x380] ;  /* 0x0000e000ff027b82 */ /* 0x000ef00000000a00 */
[----:B------:R-:W4:Y:S01]  /*0060*/  S2UR UR5, SR_CgaCtaId ;  /* 0x00000000000579c3 */ /* 0x000f220000008800 */
[----:B0-----:R-:W-:Y:S01]  /*0070*/  ISETP.NE.AND P0, PT, R9, RZ, PT ;  /* 0x000000ff0900720c */ /* 0x001fe20003f05270 */
[----:B-1----:R-:W-:-:S06]  /*0080*/  IMAD R7, R0, UR4, R9 ;  /* 0x0000000400077c24 */ /* 0x002fcc000f8e0209 */
[----:B------:R-:W0:Y:S01]  /*0090*/  LDC.64 R4, c[0x0][0x388] ;  /* 0x0000e200ff047b82 */ /* 0x000e220000000a00 */
[----:B---3--:R-:W-:-:S05]  /*00a0*/  IMAD.WIDE R2, R7, 0x4, R2 ;  /* 0x0000000407027825 */ /* 0x008fca00078e0202 */
[----:B--2---:R-:W2:Y:S04]  /*00b0*/  LDG.E R0, desc[UR6][R2.64] ;  /* 0x0000000602007981 */ /* 0x004ea8000c1e1900 */
[----:B------:R-:W3:Y:S04]  /*00c0*/  @!P0 LDG.E R6, desc[UR6][R2.64+-0x4] ;  /* 0xfffffc0602068981 */ /* 0x000ee8000c1e1900 */
[----:B------:R-:W5:Y:S01]  /*00d0*/  @!P0 LDG.E R8, desc[UR6][R2.64+0x40] ;  /* 0x0000400602088981 */ /* 0x000f62000c1e1900 */
[----:B------:R-:W-:Y:S02]  /*00e0*/  UMOV UR4, 0x400 ;  /* 0x0000040000047882 */ /* 0x000fe40000000000 */
[----:B----4-:R-:W-:-:S06]  /*00f0*/  ULEA UR4, UR5, UR4, 0x18 ;  /* 0x0000000405047291 */ /* 0x010fcc000f8ec0ff */
[----:B------:R-:W-:-:S05]  /*0100*/  LEA R9, R9, UR4, 0x2 ;  /* 0x0000000409097c11 */ /* 0x000fca000f8e10ff */
[----:B--2---:R-:W-:Y:S04]  /*0110*/  STS [R9+0x4], R0 ;  /* 0x0000040009007388 */ /* 0x004fe80000000800 */
[----:B---3--:R-:W-:Y:S04]  /*0120*/  @!P0 STS [UR4], R6 ;  /* 0x00000006ff008988 */ /* 0x008fe80008000804 */
[----:B-----5:R-:W-:Y:S01]  /*0130*/  @!P0 STS [UR4+0x44], R8 ;  /* 0x00004408ff008988 */ /* 0x020fe20008000804 */
[----:B------:R-:W-:Y:S06]  /*0140*/  BAR.SYNC.DEFER_BLOCKING 0x0 ;  /* 0x0000000000007b1d */ /* 0x000fec0000010000 */
[----:B------:R-:W2:Y:S01]  /*0150*/  LDG.E R10, desc[UR6][R2.64] ;  /* 0x00000006020a7981 */ /* 0x000ea2000c1e1900 */
[----:B0-----:R-:W-:-:S03]  /*0160*/  IMAD.WIDE R4, R7, 0x4, R4 ;  /* 0x0000000407047825 */ /* 0x001fc600078e0204 */
[----:B------:R-:W-:Y:S04]  /*0170*/  LDS R11, [R9] ;  /* 0x00000000090b7984 */ /* 0x000fe80000000800 */
[----:B------:R-:W2:Y:S04]  /*0180*/  LDS R12, [R9+0x4] ;  /* 0x00000400090c7984 */ /* 0x000ea80000000800 */
[----:B------:R-:W0:Y:S01]  /*0190*/  LDS R13, [R9+0x8] ;  /* 0x00000800090d7984 */ /* 0x000e220000000800 */
[----:B--2---:R-:W-:-:S04]  /*01a0*/  FMNMX3 R10, R10, R11, R12, !PT ;  /* 0x0000000b0a0a7276 */ /* 0x004fc8000780000c */
[----:B0-----:R-:W-:-:S05]  /*01b0*/  FMNMX R13, R10, R13, !PT ;  /* 0x0000000d0a0d7209 */ /* 0x001fca0007800000 */
[----:B------:R-:W-:Y:S01]  /*01c0*/  STG.E desc[UR6][R4.64], R13 ;  /* 0x0000000d04007986 */ /* 0x000fe2000c101906 */
[----:B------:R-:W-:Y:S05]  /*01d0*/  EXIT ;  /* 0x000000000000794d */ /* 0x000fea0003800000 */
.L_x_0:
[----:B------:R-:W-:-:S00]  /*01e0*/  BRA `(.L_x_0) ;  /* 0xfffffffc00fc7947 */ /* 0x000fc0000383ffff */
[----:B------:R-:W-:-:S00]  /*01f0*/  NOP ;  /* 0x0000000000007918 */ /* 0x000fc00000000000 */
        /* <DEDUP_REMOVED lines=8> */
.L_x_1:


//--------------------- .nv.shared._Z6kernelPfS_  --------------------------
	.section	.nv.shared._Z6kernelPfS_,"aw",@nobits
	.sectionflags	@""
	.align	4
.nv.shared._Z6kernelPfS_:
	.zero		1096


//--------------------- .nv.shared.reserved.0     --------------------------
	.section	.nv.shared.reserved.0,"aw",@nobits
	.weak		__nv_reservedSMEM_offset_0_alias
	.size		__nv_reservedSMEM_offset_0_alias, 0, 64
	.other		__nv_reservedSMEM_offset_0_alias,@"STO_CUDA_RESERVED_SHARED STV_DEFAULT"
__nv_reservedSMEM_offset_0_alias:
	.zero		0
	.zero		64


//--------------------- .nv.constant0._Z6kernelPfS_ --------------------------
	.section	.nv.constant0._Z6kernelPfS_,"a",@progbits
	.sectionflags	@""
	.align	4
.nv.constant0._Z6kernelPfS_:
	.zero		912


//--------------------- SYMBOLS --------------------------

	.type		.nv.reservedSmem.offset0,@object
	.size		.nv.reservedSmem.offset0,0x4
	.type		.nv.reservedSmem.cap,@object
	.size		.nv.reservedSmem.cap,0x4
